	.headerflags	@"EF_CUDA_TEXMODE_UNIFIED EF_CUDA_64BIT_ADDRESS EF_CUDA_ACCELERATORS EF_CUDA_SM90 EF_CUDA_VIRTUAL_SM(EF_CUDA_SM90)"
	.elftype	@"ET_EXEC"


//--------------------- .nv.info                  --------------------------
	.section	.nv.info,"",@"SHT_CUDA_INFO"
	.align	4


	//----- nvinfo : EIATTR_REGCOUNT
	.align		4
        /*0000*/ 	.byte	0x04, 0x2f
        /*0002*/ 	.short	(.L_3 - .L_2)
	.align		4
.L_2:
        /*0004*/ 	.word	index@(triton_poi_fused__native_batch_norm_legit_no_training_convolution_hardtanh_49)
        /*0008*/ 	.word	0x00000016


	//----- nvinfo : EIATTR_MIN_STACK_SIZE
	.align		4
.L_3:
        /*000c*/ 	.byte	0x04, 0x12
        /*000e*/ 	.short	(.L_5 - .L_4)
	.align		4
.L_4:
        /*0010*/ 	.word	index@(triton_poi_fused__native_batch_norm_legit_no_training_convolution_hardtanh_49)
        /*0014*/ 	.word	0x00000000


	//----- nvinfo : EIATTR_FRAME_SIZE
	.align		4
.L_5:
        /*0018*/ 	.byte	0x04, 0x11
        /*001a*/ 	.short	(.L_7 - .L_6)
	.align		4
.L_6:
        /*001c*/ 	.word	index@(triton_poi_fused__native_batch_norm_legit_no_training_convolution_hardtanh_49)
        /*0020*/ 	.word	0x00000000


	//----- nvinfo : EIATTR_MIN_STACK_SIZE
	.align		4
.L_7:
        /*0024*/ 	.byte	0x04, 0x12
        /*0026*/ 	.short	(.L_9 - .L_8)
	.align		4
.L_8:
        /*0028*/ 	.word	index@(triton_poi_fused__native_batch_norm_legit_no_training_convolution_hardtanh_49)
        /*002c*/ 	.word	0x00000000
.L_9:


//--------------------- .nv.info.triton_poi_fused__native_batch_norm_legit_no_training_convolution_hardtanh_49 --------------------------
	.section	.nv.info.triton_poi_fused__native_batch_norm_legit_no_training_convolution_hardtanh_49,"",@"SHT_CUDA_INFO"
	.sectionflags	@""
	.align	4


	//----- nvinfo : EIATTR_CUDA_API_VERSION
	.align		4
        /*0000*/ 	.byte	0x04, 0x37
        /*0002*/ 	.short	(.L_11 - .L_10)
.L_10:
        /*0004*/ 	.word	0x0000007c


	//----- nvinfo : EIATTR_KPARAM_INFO
	.align		4
.L_11:
        /*0008*/ 	.byte	0x04, 0x17
        /*000a*/ 	.short	(.L_13 - .L_12)
.L_12:
        /*000c*/ 	.word	0x00000000
        /*0010*/ 	.short	0x0007
        /*0012*/ 	.short	0x0038
        /*0014*/ 	.byte	0x00, 0xf0, 0x11, 0x00


	//----- nvinfo : EIATTR_KPARAM_INFO
	.align		4
.L_13:
        /*0018*/ 	.byte	0x04, 0x17
        /*001a*/ 	.short	(.L_15 - .L_14)
.L_14:
        /*001c*/ 	.word	0x00000000
        /*0020*/ 	.short	0x0006
        /*0022*/ 	.short	0x0030
        /*0024*/ 	.byte	0x00, 0xf4, 0x21, 0x00


	//----- nvinfo : EIATTR_KPARAM_INFO
	.align		4
.L_15:
        /*0028*/ 	.byte	0x04, 0x17
        /*002a*/ 	.short	(.L_17 - .L_16)
.L_16:
        /*002c*/ 	.word	0x00000000
        /*0030*/ 	.short	0x0005
        /*0032*/ 	.short	0x0028
        /*0034*/ 	.byte	0x00, 0xf4, 0x21, 0x00


	//----- nvinfo : EIATTR_KPARAM_INFO
	.align		4
.L_17:
        /*0038*/ 	.byte	0x04, 0x17
        /*003a*/ 	.short	(.L_19 - .L_18)
.L_18:
        /*003c*/ 	.word	0x00000000
        /*0040*/ 	.short	0x0004
        /*0042*/ 	.short	0x0020
        /*0044*/ 	.byte	0x00, 0xf4, 0x21, 0x00


	//----- nvinfo : EIATTR_KPARAM_INFO
	.align		4
.L_19:
        /*0048*/ 	.byte	0x04, 0x17
        /*004a*/ 	.short	(.L_21 - .L_20)
.L_20:
        /*004c*/ 	.word	0x00000000
        /*0050*/ 	.short	0x0003
        /*0052*/ 	.short	0x0018
        /*0054*/ 	.byte	0x00, 0xf4, 0x21, 0x00


	//----- nvinfo : EIATTR_KPARAM_INFO
	.align		4
.L_21:
        /*0058*/ 	.byte	0x04, 0x17
        /*005a*/ 	.short	(.L_23 - .L_22)
.L_22:
        /*005c*/ 	.word	0x00000000
        /*0060*/ 	.short	0x0002
        /*0062*/ 	.short	0x0010
        /*0064*/ 	.byte	0x00, 0xf4, 0x21, 0x00


	//----- nvinfo : EIATTR_KPARAM_INFO
	.align		4
.L_23:
        /*0068*/ 	.byte	0x04, 0x17
        /*006a*/ 	.short	(.L_25 - .L_24)
.L_24:
        /*006c*/ 	.word	0x00000000
        /*0070*/ 	.short	0x0001
        /*0072*/ 	.short	0x0008
        /*0074*/ 	.byte	0x00, 0xf4, 0x21, 0x00


	//----- nvinfo : EIATTR_KPARAM_INFO
	.align		4
.L_25:
        /*0078*/ 	.byte	0x04, 0x17
        /*007a*/ 	.short	(.L_27 - .L_26)
.L_26:
        /*007c*/ 	.word	0x00000000
        /*0080*/ 	.short	0x0000
        /*0082*/ 	.short	0x0000
        /*0084*/ 	.byte	0x00, 0xf4, 0x21, 0x00


	//----- nvinfo : EIATTR_SPARSE_MMA_MASK
	.align		4
.L_27:
        /*0088*/ 	.byte	0x03, 0x50
        /*008a*/ 	.short	0x0000


	//----- nvinfo : EIATTR_MAXREG_COUNT
	.align		4
        /*008c*/ 	.byte	0x03, 0x1b
        /*008e*/ 	.short	0x00ff


	//----- nvinfo : EIATTR_EXIT_INSTR_OFFSETS
	.align		4
        /*0090*/ 	.byte	0x04, 0x1c
        /*0092*/ 	.short	(.L_29 - .L_28)


	//   ....[0]....
.L_28:
        /*0094*/ 	.word	0x00000370


	//   ....[1]....
        /*0098*/ 	.word	0x00000390


	//----- nvinfo : EIATTR_REQNTID
	.align		4
.L_29:
        /*009c*/ 	.byte	0x04, 0x10
        /*009e*/ 	.short	(.L_31 - .L_30)
.L_30:
        /*00a0*/ 	.word	0x00000080
        /*00a4*/ 	.word	0x00000001
        /*00a8*/ 	.word	0x00000001


	//----- nvinfo : EIATTR_CBANK_PARAM_SIZE
	.align		4
.L_31:
        /*00ac*/ 	.byte	0x03, 0x19
        /*00ae*/ 	.short	0x003c


	//----- nvinfo : EIATTR_PARAM_CBANK
	.align		4
        /*00b0*/ 	.byte	0x04, 0x0a
        /*00b2*/ 	.short	(.L_33 - .L_32)
	.align		4
.L_32:
        /*00b4*/ 	.word	index@(.nv.constant0.triton_poi_fused__native_batch_norm_legit_no_training_convolution_hardtanh_49)
        /*00b8*/ 	.short	0x0210
        /*00ba*/ 	.short	0x003c


	//----- nvinfo : EIATTR_SW_WAR
	.align		4
.L_33:
        /*00bc*/ 	.byte	0x04, 0x36
        /*00be*/ 	.short	(.L_35 - .L_34)
.L_34:
        /*00c0*/ 	.word	0x00000008
.L_35:


//--------------------- .nv.callgraph             --------------------------
	.section	.nv.callgraph,"",@"SHT_CUDA_CALLGRAPH"
	.align	4
	.sectionentsize	8
	.align		4
        /*0000*/ 	.word	0x00000000
	.align		4
        /*0004*/ 	.word	0xffffffff
	.align		4
        /*0008*/ 	.word	0x00000000
	.align		4
        /*000c*/ 	.word	0xfffffffe
	.align		4
        /*0010*/ 	.word	0x00000000
	.align		4
        /*0014*/ 	.word	0xfffffffd
	.align		4
        /*0018*/ 	.word	0x00000000
	.align		4
        /*001c*/ 	.word	0xfffffffc


//--------------------- .nv.constant4             --------------------------
	.section	.nv.constant4,"a",@progbits
	.align	8
	.align		8
.nv.constant4:
        /*0000*/ 	.dword	_$_str
	.align		8
        /*0008*/ 	.dword	_$_str_$_2


//--------------------- .text.triton_poi_fused__native_batch_norm_legit_no_training_convolution_hardtanh_49 --------------------------
	.section	.text.triton_poi_fused__native_batch_norm_legit_no_training_convolution_hardtanh_49,"ax",@progbits
	.align	128
        .global         triton_poi_fused__native_batch_norm_legit_no_training_convolution_hardtanh_49
        .type           triton_poi_fused__native_batch_norm_legit_no_training_convolution_hardtanh_49,@function
        .size           triton_poi_fused__native_batch_norm_legit_no_training_convolution_hardtanh_49,(.L_x_1 - triton_poi_fused__native_batch_norm_legit_no_training_convolution_hardtanh_49)
        .other          triton_poi_fused__native_batch_norm_legit_no_training_convolution_hardtanh_49,@"STO_CUDA_ENTRY STV_DEFAULT"
triton_poi_fused__native_batch_norm_legit_no_training_convolution_hardtanh_49:
.text.triton_poi_fused__native_batch_norm_legit_no_training_convolution_hardtanh_49:
[----:B------:R-:W0:Y:S01]  /*0000*/  LDC R1, c[0x0][0x28] ;  /* 0x00000a00ff017b82 */ /* 0x000e220000000800 */
[----:B------:R-:W1:Y:S07]  /*0010*/  S2R R0, SR_TID.X ;  /* 0x0000000000007919 */ /* 0x000e6e0000002100 */
[----:B------:R-:W2:Y:S01]  /*0020*/  LDC.64 R12, c[0x0][0x228] ;  /* 0x00008a00ff0c7b82 */ /* 0x000ea20000000a00 */
[----:B------:R-:W-:Y:S01]  /*0030*/  ULDC.64 UR4, c[0x0][0x208] ;  /* 0x0000820000047ab9 */ /* 0x000fe20000000a00 */
[----:B------:R-:W3:Y:S06]  /*0040*/  S2R R3, SR_CTAID.X ;  /* 0x0000000000037919 */ /* 0x000eec0000002500 */
[----:B------:R-:W4:Y:S08]  /*0050*/  LDC.64 R10, c[0x0][0x218] ;  /* 0x00008600ff0a7b82 */ /* 0x000f300000000a00 */
[----:B------:R-:W5:Y:S08]  /*0060*/  LDC.64 R6, c[0x0][0x210] ;  /* 0x00008400ff067b82 */ /* 0x000f700000000a00 */
[----:B------:R-:W5:Y:S01]  /*0070*/  LDC.64 R14, c[0x0][0x220] ;  /* 0x00008800ff0e7b82 */ /* 0x000f620000000a00 */
[----:B-1----:R-:W-:-:S07]  /*0080*/  LOP3.LUT R0, R0, 0x7f, RZ, 0xc0, !PT ;  /* 0x0000007f00007812 */ /* 0x002fce00078ec0ff */
[----:B------:R-:W1:Y:S01]  /*0090*/  LDC.64 R16, c[0x0][0x230] ;  /* 0x00008c00ff107b82 */ /* 0x000e620000000a00 */
[----:B---3--:R-:W-:-:S04]  /*00a0*/  LEA R0, R3, R0, 0x7 ;  /* 0x0000000003007211 */ /* 0x008fc800078e38ff */
[C---:B------:R-:W-:Y:S01]  /*00b0*/  ISETP.GE.AND P0, PT, R0.reuse, 0x2240, PT ;  /* 0x000022400000780c */ /* 0x040fe20003f06270 */
[----:B------:R-:W-:Y:S02]  /*00c0*/  IMAD.HI R2, R0, 0x77975b9, RZ ;  /* 0x077975b900027827 */ /* 0x000fe400078e02ff */
[----:B------:R-:W3:Y:S03]  /*00d0*/  LDC.64 R4, c[0x0][0x238] ;  /* 0x00008e00ff047b82 */ /* 0x000ee60000000a00 */
[----:B------:R-:W-:-:S04]  /*00e0*/  SHF.R.U32.HI R3, RZ, 0x1f, R2 ;  /* 0x0000001fff037819 */ /* 0x000fc80000011602 */
[----:B------:R-:W-:-:S05]  /*00f0*/  LEA.HI.SX32 R3, R2, R3, 0x1e ;  /* 0x0000000302037211 */ /* 0x000fca00078ff2ff */
[----:B------:R-:W-:Y:S01]  /*0100*/  IMAD R19, R3, -0x89, R0 ;  /* 0xffffff7703137824 */ /* 0x000fe200078e0200 */
[----:B------:R-:W-:-:S03]  /*0110*/  CS2R R2, SRZ ;  /* 0x0000000000027805 */ /* 0x000fc6000001ff00 */
[----:B--2---:R-:W-:-:S05]  /*0120*/  IMAD.WIDE R12, R19, 0x4, R12 ;  /* 0x00000004130c7825 */ /* 0x004fca00078e020c */
[----:B------:R2:W3:Y:S01]  /*0130*/  @!P0 LDG.E.EL R2, desc[UR4][R12.64] ;  /* 0x000000040c028981 */ /* 0x0004e2000c2e1900 */
[----:B------:R-:W-:Y:S01]  /*0140*/  CS2R R8, SRZ ;  /* 0x0000000000087805 */ /* 0x000fe2000001ff00 */
[----:B----4-:R-:W-:-:S04]  /*0150*/  IMAD.WIDE R10, R19, 0x4, R10 ;  /* 0x00000004130a7825 */ /* 0x010fc800078e020a */
[----:B-----5:R-:W-:Y:S01]  /*0160*/  IMAD.WIDE R6, R0, 0x4, R6 ;  /* 0x0000000400067825 */ /* 0x020fe200078e0206 */
[----:B------:R4:W5:Y:S03]  /*0170*/  @!P0 LDG.E.EL R3, desc[UR4][R10.64] ;  /* 0x000000040a038981 */ /* 0x000966000c2e1900 */
[C---:B0-2---:R-:W-:Y:S01]  /*0180*/  IMAD.WIDE R12, R19.reuse, 0x4, R14 ;  /* 0x00000004130c7825 */ /* 0x045fe200078e020e */
[----:B------:R-:W5:Y:S03]  /*0190*/  @!P0 LDG.E R8, desc[UR4][R6.64] ;  /* 0x0000000406088981 */ /* 0x000f66000c1e1900 */
[----:B-1----:R-:W-:Y:S01]  /*01a0*/  IMAD.WIDE R14, R19, 0x4, R16 ;  /* 0x00000004130e7825 */ /* 0x002fe200078e0210 */
[----:B------:R-:W2:Y:S01]  /*01b0*/  @!P0 LDG.E.EL R9, desc[UR4][R12.64] ;  /* 0x000000040c098981 */ /* 0x000ea2000c2e1900 */
[----:B------:R-:W-:-:S02]  /*01c0*/  CS2R R16, SRZ ;  /* 0x0000000000107805 */ /* 0x000fc4000001ff00 */
[----:B---3--:R-:W-:-:S04]  /*01d0*/  IMAD.WIDE R4, R19, 0x4, R4 ;  /* 0x0000000413047825 */ /* 0x008fc800078e0204 */
[----:B------:R-:W3:Y:S04]  /*01e0*/  @!P0 LDG.E.EL R16, desc[UR4][R14.64] ;  /* 0x000000040e108981 */ /* 0x000ee8000c2e1900 */
[----:B------:R0:W3:Y:S01]  /*01f0*/  @!P0 LDG.E.EL R17, desc[UR4][R4.64] ;  /* 0x0000000404118981 */ /* 0x0000e2000c2e1900 */
[----:B----4-:R-:W-:Y:S01]  /*0200*/  HFMA2.MMA R11, -RZ, RZ, 1.625, 0 ;  /* 0x3e800000ff0b7435 */ /* 0x010fe200000001ff */
[----:B------:R-:W-:-:S04]  /*0210*/  FADD R2, R2, 9.9999997473787516356e-06 ;  /* 0x3727c5ac02027421 */ /* 0x000fc80000000000 */
[----:B------:R-:W1:Y:S02]  /*0220*/  MUFU.SQRT R18, R2 ;  /* 0x0000000200127308 */ /* 0x000e640000002000 */
[C---:B-1----:R-:W-:Y:S02]  /*0230*/  FSETP.GT.AND P1, PT, R18.reuse, 8.50705917302346158658e+37, PT ;  /* 0x7e8000001200780b */ /* 0x042fe40003f24000 */
[----:B------:R-:W-:-:S11]  /*0240*/  FSETP.GEU.AND P2, PT, R18, 1.175494350822287508e-38, PT ;  /* 0x008000001200780b */ /* 0x000fd60003f4e000 */
[----:B------:R-:W-:-:S04]  /*0250*/  @P1 FMUL R18, R18, 0.25 ;  /* 0x3e80000012121820 */ /* 0x000fc80000400000 */
[----:B------:R-:W-:-:S06]  /*0260*/  @!P2 FMUL R18, R18, 16777216 ;  /* 0x4b8000001212a820 */ /* 0x000fcc0000400000 */
[----:B------:R-:W0:Y:S01]  /*0270*/  MUFU.RCP R18, R18 ;  /* 0x0000001200127308 */ /* 0x000e220000001000 */
[----:B------:R-:W-:Y:S01]  /*0280*/  FSEL R11, R11, 1, P1 ;  /* 0x3f8000000b0b7808 */ /* 0x000fe20000800000 */
[----:B-----5:R-:W-:Y:S02]  /*0290*/  FADD R8, R3, R8 ;  /* 0x0000000803087221 */ /* 0x020fe40000000000 */
[----:B------:R-:W1:Y:S02]  /*02a0*/  LDC.64 R2, c[0x0][0x240] ;  /* 0x00009000ff027b82 */ /* 0x000e640000000a00 */
[----:B------:R-:W-:Y:S01]  /*02b0*/  @!P2 FMUL R11, R11, 16777216 ;  /* 0x4b8000000b0ba820 */ /* 0x000fe20000400000 */
[----:B--2---:R-:W-:-:S03]  /*02c0*/  FADD R9, R8, -R9 ;  /* 0x8000000908097221 */ /* 0x004fc60000000000 */
[----:B0-----:R-:W-:-:S04]  /*02d0*/  FMUL R4, R18, R11 ;  /* 0x0000000b12047220 */ /* 0x001fc80000400000 */
[----:B------:R-:W-:-:S04]  /*02e0*/  FMUL R4, R9, R4 ;  /* 0x0000000409047220 */ /* 0x000fc80000400000 */
[----:B---3--:R-:W-:-:S05]  /*02f0*/  FFMA R4, R4, R16, R17 ;  /* 0x0000001004047223 */ /* 0x008fca0000000011 */
[----:B------:R-:W-:-:S04]  /*0300*/  FSETP.GTU.AND P1, PT, R4, RZ, PT ;  /* 0x000000ff0400720b */ /* 0x000fc80003f2c000 */
[----:B------:R-:W-:-:S04]  /*0310*/  FSEL R5, R4, RZ, P1 ;  /* 0x000000ff04057208 */ /* 0x000fc80000800000 */
[C---:B------:R-:W-:Y:S01]  /*0320*/  FSETP.GEU.AND P1, PT, R5.reuse, 6, PT ;  /* 0x40c000000500780b */ /* 0x040fe20003f2e000 */
[----:B------:R0:W-:Y:S01]  /*0330*/  @!P0 STG.E desc[UR4][R6.64], R8 ;  /* 0x0000000806008986 */ /* 0x0001e2000c101904 */
[----:B------:R-:W-:Y:S01]  /*0340*/  FSETP.NAN.AND P2, PT, R5, R5, PT ;  /* 0x000000050500720b */ /* 0x000fe20003f48000 */
[----:B-1----:R-:W-:-:S10]  /*0350*/  IMAD.WIDE R2, R0, 0x4, R2 ;  /* 0x0000000400027825 */ /* 0x002fd400078e0202 */
[----:B------:R-:W-:Y:S01]  /*0360*/  @P1 SEL R5, R5, 0x40c00000, P2 ;  /* 0x40c0000005051807 */ /* 0x000fe20001000000 */
[----:B0-----:R-:W-:Y:S06]  /*0370*/  @P0 EXIT ;  /* 0x000000000000094d */ /* 0x001fec0003800000 */
[----:B------:R-:W-:Y:S01]  /*0380*/  STG.E desc[UR4][R2.64], R5 ;  /* 0x0000000502007986 */ /* 0x000fe2000c101904 */
[----:B------:R-:W-:Y:S05]  /*0390*/  EXIT ;  /* 0x000000000000794d */ /* 0x000fea0003800000 */
.L_x_0:
[----:B------:R-:W-:-:S00]  /*03a0*/  BRA `(.L_x_0) ;  /* 0xfffffffc00fc7947 */ /* 0x000fc0000383ffff */
[----:B------:R-:W-:-:S00]  /*03b0*/  NOP ;  /* 0x0000000000007918 */ /* 0x000fc00000000000 */
        /* <DEDUP_REMOVED lines=12> */
.L_x_1:


//--------------------- .nv.global.init           --------------------------
	.section	.nv.global.init,"aw",@progbits
.nv.global.init:
	.type		_$_str,@object
	.size		_$_str,(_$_str_$_2 - _$_str)
_$_str:
        /*0000*/ 	.byte	0x5f, 0x5f, 0x43, 0x55, 0x44, 0x41, 0x5f, 0x46, 0x54, 0x5a, 0x00
	.type		_$_str_$_2,@object
	.size		_$_str_$_2,(.L_1 - _$_str_$_2)
_$_str_$_2:
        /*000b*/ 	.byte	0x5f, 0x5f, 0x43, 0x55, 0x44, 0x41, 0x5f, 0x50, 0x52, 0x45, 0x43, 0x5f, 0x53, 0x51, 0x52, 0x54
        /*001b*/ 	.byte	0x00
.L_1:


//--------------------- .nv.constant0.triton_poi_fused__native_batch_norm_legit_no_training_convolution_hardtanh_49 --------------------------
	.section	.nv.constant0.triton_poi_fused__native_batch_norm_legit_no_training_convolution_hardtanh_49,"a",@progbits
	.sectionflags	@""
	.align	4
.nv.constant0.triton_poi_fused__native_batch_norm_legit_no_training_convolution_hardtanh_49:
	.zero		588
